//
// Generated by NVIDIA NVVM Compiler
//
// Compiler Build ID: CL-36424714
// Cuda compilation tools, release 13.0, V13.0.88
// Based on NVVM 20.0.0
//

.version 9.0
.target sm_100
.address_size 64

	// .globl	_Z6kernelv
.extern .func  (.param .b32 func_retval0) vprintf
(
	.param .b64 vprintf_param_0,
	.param .b64 vprintf_param_1
)
;
.global .align 1 .b8 $str[40] = {72, 101, 108, 108, 111, 44, 32, 119, 111, 114, 108, 100, 32, 102, 114, 111, 109, 32, 71, 80, 85, 32, 97, 114, 99, 104, 105, 116, 101, 99, 116, 117, 114, 101, 32, 37, 100, 33, 10};

.visible .entry _Z6kernelv()
{
	.local .align 8 .b8 	__local_depot0[8];
	.reg .b64 	%SP;
	.reg .b64 	%SPL;
	.reg .b32 	%r<4>;
	.reg .b64 	%rd<5>;

	mov.u64 	%SPL, __local_depot0;
	cvta.local.u64 	%SP, %SPL;
	add.u64 	%rd1, %SP, 0;
	add.u64 	%rd2, %SPL, 0;
	mov.b32 	%r1, 1000;
	st.local.u32 	[%rd2], %r1;
	mov.u64 	%rd3, $str;
	cvta.global.u64 	%rd4, %rd3;
	{ // callseq 0, 0
	.param .b64 param0;
	st.param.b64 	[param0], %rd4;
	.param .b64 param1;
	st.param.b64 	[param1], %rd1;
	.param .b32 retval0;
	call.uni (retval0), 
	vprintf, 
	(
	param0, 
	param1
	);
	ld.param.b32 	%r2, [retval0];
	} // callseq 0
	ret;

}


// ===== COMPILED SASS (sm_100) =====

	.target	sm_100

	.elftype	@"ET_EXEC"


//--------------------- .note.nv.tkinfo           --------------------------
	.section	.note.nv.tkinfo,"",@"SHT_NOTE"
	.sectionflags	@"SHF_NOTE_NV_TKINFO"
	.tkinfo
        /*0018*/ 	.word	0x00000002
        /*0030*/ 	.string	""
        /*0030*/ 	.string	"ptxas"
        /*0030*/ 	.string	"Cuda compilation tools, release 13.0, V13.0.88"
        /*0030*/ 	.string	"Build cuda_13.0.r13.0/compiler.36424714_0"
        /*0030*/ 	.string	"-arch sm_100 -m 64 "



//--------------------- .note.nv.cuinfo           --------------------------
	.section	.note.nv.cuinfo,"",@"SHT_NOTE"
	.sectionflags	@"SHF_NOTE_NV_CUINFO"
        /*0018*/ 	.short	0x0002
        /*001a*/ 	.short	0x0064
        /*001c*/ 	.short	0x0082
	.zero		2


//--------------------- .nv.info                  --------------------------
	.section	.nv.info,"",@"SHT_CUDA_INFO"
	.align	4


	//----- nvinfo : EIATTR_REGCOUNT
	.align		4
        /*0000*/ 	.byte	0x04, 0x2f
        /*0002*/ 	.short	(.L_2 - .L_1)
	.align		4
.L_1:
        /*0004*/ 	.word	index@(_Z6kernelv)
        /*0008*/ 	.word	0x00000018


	//----- nvinfo : EIATTR_FRAME_SIZE
	.align		4
.L_2:
        /*000c*/ 	.byte	0x04, 0x11
        /*000e*/ 	.short	(.L_4 - .L_3)
	.align		4
.L_3:
        /*0010*/ 	.word	index@(_Z6kernelv)
        /*0014*/ 	.word	0x00000008


	//----- nvinfo : EIATTR_MIN_STACK_SIZE
	.align		4
.L_4:
        /*0018*/ 	.byte	0x04, 0x12
        /*001a*/ 	.short	(.L_6 - .L_5)
	.align		4
.L_5:
        /*001c*/ 	.word	index@(_Z6kernelv)
        /*0020*/ 	.word	0x00000008
.L_6:


//--------------------- .nv.compat                --------------------------
	.section	.nv.compat,"",@"SHT_CUDA_COMPAT_INFO"
	.align	4
        /*0000*/ 	.byte	0x02, 0x09, 0x00, 0x00, 0x02, 0x02, 0x01, 0x00, 0x02, 0x05, 0x05, 0x00, 0x03, 0x07, 0x01, 0x01
        /*0010*/ 	.byte	0x02, 0x03, 0x00, 0x00, 0x02, 0x06, 0x01, 0x00, 0x04, 0x0b, 0x08, 0x00, 0x09, 0x00, 0x00, 0x00
        /*0020*/ 	.byte	0x00, 0x00, 0x00, 0x00


//--------------------- .nv.info._Z6kernelv       --------------------------
	.section	.nv.info._Z6kernelv,"",@"SHT_CUDA_INFO"
	.sectionflags	@""
	.align	4


	//----- nvinfo : EIATTR_CUDA_API_VERSION
	.align		4
        /*0000*/ 	.byte	0x04, 0x37
        /*0002*/ 	.short	(.L_8 - .L_7)
.L_7:
        /*0004*/ 	.word	0x00000082


	//----- nvinfo : EIATTR_SPARSE_MMA_MASK
	.align		4
.L_8:
        /*0008*/ 	.byte	0x03, 0x50
        /*000a*/ 	.short	0x0000


	//----- nvinfo : EIATTR_MAXREG_COUNT
	.align		4
        /*000c*/ 	.byte	0x03, 0x1b
        /*000e*/ 	.short	0x00ff


	//----- nvinfo : EIATTR_EXTERNS
	.align		4
        /*0010*/ 	.byte	0x04, 0x0f
        /*0012*/ 	.short	(.L_10 - .L_9)


	//   ....[0]....
	.align		4
.L_9:
        /*0014*/ 	.word	index@(vprintf)


	//----- nvinfo : EIATTR_MERCURY_ISA_VERSION
	.align		4
.L_10:
        /*0018*/ 	.byte	0x03, 0x5f
        /*001a*/ 	.short	0x0101


	//----- nvinfo : EIATTR_VRC_CTA_INIT_COUNT
	.align		4
        /*001c*/ 	.byte	0x02, 0x4a
	.zero		1
	.zero		1


	//----- nvinfo : EIATTR_SYSCALL_OFFSETS
	.align		4
        /*0020*/ 	.byte	0x04, 0x46
        /*0022*/ 	.short	(.L_12 - .L_11)


	//   ....[0]....
.L_11:
        /*0024*/ 	.word	0x000000e0


	//----- nvinfo : EIATTR_EXIT_INSTR_OFFSETS
	.align		4
.L_12:
        /*0028*/ 	.byte	0x04, 0x1c
        /*002a*/ 	.short	(.L_14 - .L_13)


	//   ....[0]....
.L_13:
        /*002c*/ 	.word	0x000000f0


	//----- nvinfo : EIATTR_SW_WAR
	.align		4
.L_14:
        /*0030*/ 	.byte	0x04, 0x36
        /*0032*/ 	.short	(.L_16 - .L_15)
.L_15:
        /*0034*/ 	.word	0x00000008
.L_16:


//--------------------- .nv.callgraph             --------------------------
	.section	.nv.callgraph,"",@"SHT_CUDA_CALLGRAPH"
	.align	4
	.sectionentsize	8
	.align		4
        /*0000*/ 	.word	0x00000000
	.align		4
        /*0004*/ 	.word	0xffffffff
	.align		4
        /*0008*/ 	.word	index@(_Z6kernelv)
	.align		4
        /*000c*/ 	.word	index@(vprintf)
	.align		4
        /*0010*/ 	.word	0x00000000
	.align		4
        /*0014*/ 	.word	0xfffffffe
	.align		4
        /*0018*/ 	.word	0x00000000
	.align		4
        /*001c*/ 	.word	0xfffffffd
	.align		4
        /*0020*/ 	.word	0x00000000
	.align		4
        /*0024*/ 	.word	0xfffffffc


//--------------------- .nv.constant4             --------------------------
	.section	.nv.constant4,"a",@progbits
	.align	8
	.align		8
.nv.constant4:
        /*0000*/ 	.dword	vprintf
	.align		8
        /*0008*/ 	.dword	$str


//--------------------- .text._Z6kernelv          --------------------------
	.section	.text._Z6kernelv,"ax",@progbits
	.align	128
        .global         _Z6kernelv
        .type           _Z6kernelv,@function
        .size           _Z6kernelv,(.L_x_2 - _Z6kernelv)
        .other          _Z6kernelv,@"STO_CUDA_ENTRY STV_DEFAULT"
_Z6kernelv:
.text._Z6kernelv:
[----:B------:R-:W0:Y:S02]  /*0000*/  LDC R1, c[0x0][0x37c] ;  /* 0x0000df00ff017b82 */ /* 0x000e240000000800 */
[----:B0-----:R-:W-:Y:S01]  /*0010*/  VIADD R1, R1, 0xfffffff8 ;  /* 0xfffffff801017836 */ /* 0x001fe20000000000 */
[----:B------:R-:W-:Y:S01]  /*0020*/  MOV R0, 0x0 ;  /* 0x0000000000007802 */ /* 0x000fe20000000f00 */
[----:B------:R-:W-:Y:S01]  /*0030*/  IMAD.MOV.U32 R8, RZ, RZ, 0x3e8 ;  /* 0x000003e8ff087424 */ /* 0x000fe200078e00ff */
[----:B------:R-:W0:Y:S03]  /*0040*/  LDCU UR4, c[0x0][0x2f8] ;  /* 0x00005f00ff0477ac */ /* 0x000e260008000800 */
[----:B------:R1:W2:Y:S01]  /*0050*/  LDC.64 R2, c[0x4][R0] ;  /* 0x0100000000027b82 */ /* 0x0002a20000000a00 */
[----:B------:R1:W-:Y:S01]  /*0060*/  STL [R1], R8 ;  /* 0x0000000801007387 */ /* 0x0003e20000100800 */
[----:B------:R-:W3:Y:S01]  /*0070*/  LDCU.64 UR6, c[0x4][0x8] ;  /* 0x01000100ff0677ac */ /* 0x000ee20008000a00 */
[----:B------:R-:W4:Y:S01]  /*0080*/  LDCU UR5, c[0x0][0x2fc] ;  /* 0x00005f80ff0577ac */ /* 0x000f220008000800 */
[----:B0-----:R-:W-:-:S02]  /*0090*/  IADD3 R6, P0, PT, R1, UR4, RZ ;  /* 0x0000000401067c10 */ /* 0x001fc4000ff1e0ff */
[----:B---3--:R-:W-:Y:S01]  /*00a0*/  MOV R4, UR6 ;  /* 0x0000000600047c02 */ /* 0x008fe20008000f00 */
[----:B------:R-:W-:Y:S01]  /*00b0*/  IMAD.U32 R5, RZ, RZ, UR7 ;  /* 0x00000007ff057e24 */ /* 0x000fe2000f8e00ff */
[----:B-1--4-:R-:W-:-:S09]  /*00c0*/  IADD3.X R7, PT, PT, RZ, UR5, RZ, P0, !PT ;  /* 0x00000005ff077c10 */ /* 0x012fd200087fe4ff */
[----:B------:R-:W-:-:S07]  /*00d0*/  LEPC R20, `(.L_x_0) ;  /* 0x000000001014794e */ /* 0x000fce0000000000 */
[----:B--2---:R-:W-:Y:S05]  /*00e0*/  CALL.ABS.NOINC R2 ;  /* 0x0000000002007343 */ /* 0x004fea0003c00000 */
.L_x_0:
[----:B------:R-:W-:Y:S05]  /*00f0*/  EXIT ;  /* 0x000000000000794d */ /* 0x000fea0003800000 */
.L_x_1:
[----:B------:R-:W-:-:S00]  /*0100*/  BRA `(.L_x_1) ;  /* 0xfffffffc00fc7947 */ /* 0x000fc0000383ffff */
[----:B------:R-:W-:-:S00]  /*0110*/  NOP ;  /* 0x0000000000007918 */ /* 0x000fc00000000000 */
        /* <DEDUP_REMOVED lines=14> */
.L_x_2:


//--------------------- .nv.global.init           --------------------------
	.section	.nv.global.init,"aw",@progbits
.nv.global.init:
	.type		$str,@object
	.size		$str,(.L_0 - $str)
$str:
        /*0000*/ 	.byte	0x48, 0x65, 0x6c, 0x6c, 0x6f, 0x2c, 0x20, 0x77, 0x6f, 0x72, 0x6c, 0x64, 0x20, 0x66, 0x72, 0x6f
        /*0010*/ 	.byte	0x6d, 0x20, 0x47, 0x50, 0x55, 0x20, 0x61, 0x72, 0x63, 0x68, 0x69, 0x74, 0x65, 0x63, 0x74, 0x75
        /*0020*/ 	.byte	0x72, 0x65, 0x20, 0x25, 0x64, 0x21, 0x0a, 0x00
.L_0:


//--------------------- .nv.shared.reserved.0     --------------------------
	.section	.nv.shared.reserved.0,"aw",@nobits
	.weak		__nv_reservedSMEM_offset_0_alias
	.size		__nv_reservedSMEM_offset_0_alias, 0, 64
	.other		__nv_reservedSMEM_offset_0_alias,@"STO_CUDA_RESERVED_SHARED STV_DEFAULT"
__nv_reservedSMEM_offset_0_alias:
	.zero		0
	.zero		64


//--------------------- .nv.constant0._Z6kernelv  --------------------------
	.section	.nv.constant0._Z6kernelv,"a",@progbits
	.sectionflags	@""
	.align	4
.nv.constant0._Z6kernelv:
	.zero		896


//--------------------- SYMBOLS --------------------------

	.type		.nv.reservedSmem.offset0,@object
	.size		.nv.reservedSmem.offset0,0x4
	.type		vprintf,@function
